//
// Generated by NVIDIA NVVM Compiler
//
// Compiler Build ID: CL-36424714
// Cuda compilation tools, release 13.0, V13.0.88
// Based on NVVM 20.0.0
//

.version 9.0
.target sm_100
.address_size 64

	// .globl	_Z17multiplyUsingGPUsPiS_Pfii
// _ZZ17multiplyUsingGPUsPiS_PfiiE5cache has been demoted

.visible .entry _Z17multiplyUsingGPUsPiS_Pfii(
	.param .u64 .ptr .align 1 _Z17multiplyUsingGPUsPiS_Pfii_param_0,
	.param .u64 .ptr .align 1 _Z17multiplyUsingGPUsPiS_Pfii_param_1,
	.param .u64 .ptr .align 1 _Z17multiplyUsingGPUsPiS_Pfii_param_2,
	.param .u32 _Z17multiplyUsingGPUsPiS_Pfii_param_3,
	.param .u32 _Z17multiplyUsingGPUsPiS_Pfii_param_4
)
{
	.reg .pred 	%p<9>;
	.reg .b32 	%r<69>;
	.reg .b32 	%f<2>;
	.reg .b64 	%rd<5>;
	// demoted variable
	.shared .align 4 .b8 _ZZ17multiplyUsingGPUsPiS_PfiiE5cache[4096];
	ld.param.u64 	%rd1, [_Z17multiplyUsingGPUsPiS_Pfii_param_2];
	ld.param.u32 	%r33, [_Z17multiplyUsingGPUsPiS_Pfii_param_3];
	ld.param.u32 	%r35, [_Z17multiplyUsingGPUsPiS_Pfii_param_4];
	mov.u32 	%r1, %ctaid.x;
	mov.u32 	%r68, %ntid.x;
	mov.u32 	%r3, %tid.x;
	mad.lo.s32 	%r36, %r1, %r68, %r3;
	mul.lo.s32 	%r62, %r35, %r36;
	add.s32 	%r37, %r62, %r35;
	min.s32 	%r5, %r37, %r33;
	setp.ge.s32 	%p1, %r62, %r5;
	mov.b32 	%r67, 1;
	@%p1 bra 	$L__BB0_7;
	sub.s32 	%r6, %r5, %r62;
	and.b32  	%r7, %r6, 3;
	sub.s32 	%r40, %r62, %r5;
	setp.gt.u32 	%p2, %r40, -4;
	mov.b32 	%r67, 1;
	@%p2 bra 	$L__BB0_4;
	not.b32 	%r42, %r62;
	add.s32 	%r58, %r42, %r33;
	and.b32  	%r43, %r6, -4;
	neg.s32 	%r57, %r43;
	mov.b32 	%r67, 1;
$L__BB0_3:
	mad.lo.s32 	%r44, %r67, %r58, %r67;
	add.s32 	%r45, %r58, -2;
	mul.lo.s32 	%r46, %r58, %r44;
	add.s32 	%r47, %r58, -1;
	mul.lo.s32 	%r48, %r47, %r46;
	mul.lo.s32 	%r67, %r45, %r48;
	add.s32 	%r62, %r62, 4;
	add.s32 	%r58, %r58, -4;
	add.s32 	%r57, %r57, 4;
	setp.ne.s32 	%p3, %r57, 0;
	@%p3 bra 	$L__BB0_3;
$L__BB0_4:
	setp.eq.s32 	%p4, %r7, 0;
	@%p4 bra 	$L__BB0_7;
	sub.s32 	%r65, %r33, %r62;
	neg.s32 	%r64, %r7;
$L__BB0_6:
	.pragma "nounroll";
	mul.lo.s32 	%r67, %r65, %r67;
	add.s32 	%r65, %r65, -1;
	add.s32 	%r64, %r64, 1;
	setp.ne.s32 	%p5, %r64, 0;
	@%p5 bra 	$L__BB0_6;
$L__BB0_7:
	shl.b32 	%r49, %r3, 2;
	mov.u32 	%r50, _ZZ17multiplyUsingGPUsPiS_PfiiE5cache;
	add.s32 	%r30, %r50, %r49;
	st.shared.u32 	[%r30], %r67;
	bar.sync 	0;
	setp.lt.u32 	%p6, %r68, 2;
	@%p6 bra 	$L__BB0_11;
$L__BB0_8:
	shr.u32 	%r32, %r68, 1;
	setp.ge.u32 	%p7, %r3, %r32;
	@%p7 bra 	$L__BB0_10;
	shl.b32 	%r51, %r32, 2;
	add.s32 	%r52, %r30, %r51;
	ld.shared.u32 	%r53, [%r52];
	ld.shared.u32 	%r54, [%r30];
	mul.lo.s32 	%r55, %r54, %r53;
	st.shared.u32 	[%r30], %r55;
$L__BB0_10:
	bar.sync 	0;
	setp.gt.u32 	%p8, %r68, 3;
	mov.u32 	%r68, %r32;
	@%p8 bra 	$L__BB0_8;
$L__BB0_11:
	cvta.to.global.u64 	%rd2, %rd1;
	ld.shared.u32 	%r56, [_ZZ17multiplyUsingGPUsPiS_PfiiE5cache];
	cvt.rn.f32.s32 	%f1, %r56;
	mul.wide.u32 	%rd3, %r1, 4;
	add.s64 	%rd4, %rd2, %rd3;
	st.global.f32 	[%rd4], %f1;
	ret;

}


// ===== COMPILED SASS (sm_100) =====

	.target	sm_100

	.elftype	@"ET_EXEC"


//--------------------- .note.nv.tkinfo           --------------------------
	.section	.note.nv.tkinfo,"",@"SHT_NOTE"
	.sectionflags	@"SHF_NOTE_NV_TKINFO"
	.tkinfo
        /*0018*/ 	.word	0x00000002
        /*0030*/ 	.string	""
        /*0030*/ 	.string	"ptxas"
        /*0030*/ 	.string	"Cuda compilation tools, release 13.0, V13.0.88"
        /*0030*/ 	.string	"Build cuda_13.0.r13.0/compiler.36424714_0"
        /*0030*/ 	.string	"-arch sm_100 -m 64 "



//--------------------- .note.nv.cuinfo           --------------------------
	.section	.note.nv.cuinfo,"",@"SHT_NOTE"
	.sectionflags	@"SHF_NOTE_NV_CUINFO"
        /*0018*/ 	.short	0x0002
        /*001a*/ 	.short	0x0064
        /*001c*/ 	.short	0x0082
	.zero		2


//--------------------- .nv.info                  --------------------------
	.section	.nv.info,"",@"SHT_CUDA_INFO"
	.align	4


	//----- nvinfo : EIATTR_REGCOUNT
	.align		4
        /*0000*/ 	.byte	0x04, 0x2f
        /*0002*/ 	.short	(.L_1 - .L_0)
	.align		4
.L_0:
        /*0004*/ 	.word	index@(_Z17multiplyUsingGPUsPiS_Pfii)
        /*0008*/ 	.word	0x0000000f


	//----- nvinfo : EIATTR_FRAME_SIZE
	.align		4
.L_1:
        /*000c*/ 	.byte	0x04, 0x11
        /*000e*/ 	.short	(.L_3 - .L_2)
	.align		4
.L_2:
        /*0010*/ 	.word	index@(_Z17multiplyUsingGPUsPiS_Pfii)
        /*0014*/ 	.word	0x00000000


	//----- nvinfo : EIATTR_MIN_STACK_SIZE
	.align		4
.L_3:
        /*0018*/ 	.byte	0x04, 0x12
        /*001a*/ 	.short	(.L_5 - .L_4)
	.align		4
.L_4:
        /*001c*/ 	.word	index@(_Z17multiplyUsingGPUsPiS_Pfii)
        /*0020*/ 	.word	0x00000000
.L_5:


//--------------------- .nv.compat                --------------------------
	.section	.nv.compat,"",@"SHT_CUDA_COMPAT_INFO"
	.align	4
        /*0000*/ 	.byte	0x02, 0x09, 0x00, 0x00, 0x02, 0x02, 0x01, 0x00, 0x02, 0x05, 0x05, 0x00, 0x03, 0x07, 0x01, 0x01
        /*0010*/ 	.byte	0x02, 0x03, 0x00, 0x00, 0x02, 0x06, 0x01, 0x00, 0x04, 0x0b, 0x08, 0x00, 0x09, 0x00, 0x00, 0x00
        /*0020*/ 	.byte	0x00, 0x00, 0x00, 0x00


//--------------------- .nv.info._Z17multiplyUsingGPUsPiS_Pfii --------------------------
	.section	.nv.info._Z17multiplyUsingGPUsPiS_Pfii,"",@"SHT_CUDA_INFO"
	.sectionflags	@""
	.align	4


	//----- nvinfo : EIATTR_CUDA_API_VERSION
	.align		4
        /*0000*/ 	.byte	0x04, 0x37
        /*0002*/ 	.short	(.L_7 - .L_6)
.L_6:
        /*0004*/ 	.word	0x00000082


	//----- nvinfo : EIATTR_KPARAM_INFO
	.align		4
.L_7:
        /*0008*/ 	.byte	0x04, 0x17
        /*000a*/ 	.short	(.L_9 - .L_8)
.L_8:
        /*000c*/ 	.word	0x00000000
        /*0010*/ 	.short	0x0004
        /*0012*/ 	.short	0x001c
        /*0014*/ 	.byte	0x00, 0xf0, 0x11, 0x00


	//----- nvinfo : EIATTR_KPARAM_INFO
	.align		4
.L_9:
        /*0018*/ 	.byte	0x04, 0x17
        /*001a*/ 	.short	(.L_11 - .L_10)
.L_10:
        /*001c*/ 	.word	0x00000000
        /*0020*/ 	.short	0x0003
        /*0022*/ 	.short	0x0018
        /*0024*/ 	.byte	0x00, 0xf0, 0x11, 0x00


	//----- nvinfo : EIATTR_KPARAM_INFO
	.align		4
.L_11:
        /*0028*/ 	.byte	0x04, 0x17
        /*002a*/ 	.short	(.L_13 - .L_12)
.L_12:
        /*002c*/ 	.word	0x00000000
        /*0030*/ 	.short	0x0002
        /*0032*/ 	.short	0x0010
        /*0034*/ 	.byte	0x00, 0xf5, 0x21, 0x00


	//----- nvinfo : EIATTR_KPARAM_INFO
	.align		4
.L_13:
        /*0038*/ 	.byte	0x04, 0x17
        /*003a*/ 	.short	(.L_15 - .L_14)
.L_14:
        /*003c*/ 	.word	0x00000000
        /*0040*/ 	.short	0x0001
        /*0042*/ 	.short	0x0008
        /*0044*/ 	.byte	0x00, 0xf5, 0x21, 0x00


	//----- nvinfo : EIATTR_KPARAM_INFO
	.align		4
.L_15:
        /*0048*/ 	.byte	0x04, 0x17
        /*004a*/ 	.short	(.L_17 - .L_16)
.L_16:
        /*004c*/ 	.word	0x00000000
        /*0050*/ 	.short	0x0000
        /*0052*/ 	.short	0x0000
        /*0054*/ 	.byte	0x00, 0xf5, 0x21, 0x00


	//----- nvinfo : EIATTR_SPARSE_MMA_MASK
	.align		4
.L_17:
        /*0058*/ 	.byte	0x03, 0x50
        /*005a*/ 	.short	0x0000


	//----- nvinfo : EIATTR_MAXREG_COUNT
	.align		4
        /*005c*/ 	.byte	0x03, 0x1b
        /*005e*/ 	.short	0x00ff


	//----- nvinfo : EIATTR_NUM_BARRIERS
	.align		4
        /*0060*/ 	.byte	0x02, 0x4c
        /*0062*/ 	.byte	0x01
	.zero		1


	//----- nvinfo : EIATTR_MERCURY_ISA_VERSION
	.align		4
        /*0064*/ 	.byte	0x03, 0x5f
        /*0066*/ 	.short	0x0101


	//----- nvinfo : EIATTR_VRC_CTA_INIT_COUNT
	.align		4
        /*0068*/ 	.byte	0x02, 0x4a
	.zero		1
	.zero		1


	//----- nvinfo : EIATTR_EXIT_INSTR_OFFSETS
	.align		4
        /*006c*/ 	.byte	0x04, 0x1c
        /*006e*/ 	.short	(.L_19 - .L_18)


	//   ....[0]....
.L_18:
        /*0070*/ 	.word	0x00000900


	//----- nvinfo : EIATTR_CRS_STACK_SIZE
	.align		4
.L_19:
        /*0074*/ 	.byte	0x04, 0x1e
        /*0076*/ 	.short	(.L_21 - .L_20)
.L_20:
        /*0078*/ 	.word	0x00000000


	//----- nvinfo : EIATTR_CBANK_PARAM_SIZE
	.align		4
.L_21:
        /*007c*/ 	.byte	0x03, 0x19
        /*007e*/ 	.short	0x0020


	//----- nvinfo : EIATTR_PARAM_CBANK
	.align		4
        /*0080*/ 	.byte	0x04, 0x0a
        /*0082*/ 	.short	(.L_23 - .L_22)
	.align		4
.L_22:
        /*0084*/ 	.word	index@(.nv.constant0._Z17multiplyUsingGPUsPiS_Pfii)
        /*0088*/ 	.short	0x0380
        /*008a*/ 	.short	0x0020


	//----- nvinfo : EIATTR_SW_WAR
	.align		4
.L_23:
        /*008c*/ 	.byte	0x04, 0x36
        /*008e*/ 	.short	(.L_25 - .L_24)
.L_24:
        /*0090*/ 	.word	0x00000008
.L_25:


//--------------------- .nv.callgraph             --------------------------
	.section	.nv.callgraph,"",@"SHT_CUDA_CALLGRAPH"
	.align	4
	.sectionentsize	8
	.align		4
        /*0000*/ 	.word	0x00000000
	.align		4
        /*0004*/ 	.word	0xffffffff
	.align		4
        /*0008*/ 	.word	0x00000000
	.align		4
        /*000c*/ 	.word	0xfffffffe
	.align		4
        /*0010*/ 	.word	0x00000000
	.align		4
        /*0014*/ 	.word	0xfffffffd
	.align		4
        /*0018*/ 	.word	0x00000000
	.align		4
        /*001c*/ 	.word	0xfffffffc


//--------------------- .text._Z17multiplyUsingGPUsPiS_Pfii --------------------------
	.section	.text._Z17multiplyUsingGPUsPiS_Pfii,"ax",@progbits
	.align	128
        .global         _Z17multiplyUsingGPUsPiS_Pfii
        .type           _Z17multiplyUsingGPUsPiS_Pfii,@function
        .size           _Z17multiplyUsingGPUsPiS_Pfii,(.L_x_15 - _Z17multiplyUsingGPUsPiS_Pfii)
        .other          _Z17multiplyUsingGPUsPiS_Pfii,@"STO_CUDA_ENTRY STV_DEFAULT"
_Z17multiplyUsingGPUsPiS_Pfii:
.text._Z17multiplyUsingGPUsPiS_Pfii:
[----:B------:R-:W-:Y:S01]  /*0000*/  LDC R1, c[0x0][0x37c] ;  /* 0x0000df00ff017b82 */ /* 0x000fe20000000800 */
[----:B------:R-:W0:Y:S07]  /*0010*/  S2R R0, SR_CTAID.X ;  /* 0x0000000000007919 */ /* 0x000e2e0000002500 */
[----:B------:R-:W1:Y:S01]  /*0020*/  LDC.64 R2, c[0x0][0x398] ;  /* 0x0000e600ff027b82 */ /* 0x000e620000000a00 */
[----:B------:R-:W0:Y:S01]  /*0030*/  LDCU UR4, c[0x0][0x360] ;  /* 0x00006c00ff0477ac */ /* 0x000e220008000800 */
[----:B------:R-:W-:Y:S01]  /*0040*/  BSSY.RECONVERGENT B2, `(.L_x_0) ;  /* 0x000006e000027945 */ /* 0x000fe20003800200 */
[----:B------:R-:W0:Y:S01]  /*0050*/  S2R R5, SR_TID.X ;  /* 0x0000000000057919 */ /* 0x000e220000002100 */
[----:B------:R-:W-:-:S02]  /*0060*/  HFMA2 R9, -RZ, RZ, 0, 5.9604644775390625e-08 ;  /* 0x00000001ff097431 */ /* 0x000fc400000001ff */
[----:B0-----:R-:W-:-:S04]  /*0070*/  IMAD R4, R0, UR4, R5 ;  /* 0x0000000400047c24 */ /* 0x001fc8000f8e0205 */
[----:B-1----:R-:W-:-:S05]  /*0080*/  IMAD R7, R4, R3, RZ ;  /* 0x0000000304077224 */ /* 0x002fca00078e02ff */
[----:B------:R-:W-:Y:S01]  /*0090*/  VIADDMNMX R4, R7, R3, R2, PT ;  /* 0x0000000307047246 */ /* 0x000fe20003800102 */
[----:B------:R-:W-:-:S03]  /*00a0*/  IMAD.U32 R3, RZ, RZ, UR4 ;  /* 0x00000004ff037e24 */ /* 0x000fc6000f8e00ff */
[----:B------:R-:W-:-:S13]  /*00b0*/  ISETP.GE.AND P0, PT, R7, R4, PT ;  /* 0x000000040700720c */ /* 0x000fda0003f06270 */
[----:B------:R-:W-:Y:S05]  /*00c0*/  @P0 BRA `(.L_x_1) ;  /* 0x0000000400940947 */ /* 0x000fea0003800000 */
[----:B------:R-:W-:Y:S01]  /*00d0*/  IADD3 R6, PT, PT, -R4, R7, RZ ;  /* 0x0000000704067210 */ /* 0x000fe20007ffe1ff */
[----:B------:R-:W-:Y:S01]  /*00e0*/  BSSY.RECONVERGENT B1, `(.L_x_2) ;  /* 0x000005a000017945 */ /* 0x000fe20003800200 */
[----:B------:R-:W-:Y:S02]  /*00f0*/  MOV R9, 0x1 ;  /* 0x0000000100097802 */ /* 0x000fe40000000f00 */
[----:B------:R-:W-:Y:S01]  /*0100*/  ISETP.GT.U32.AND P0, PT, R6, -0x4, PT ;  /* 0xfffffffc0600780c */ /* 0x000fe20003f04070 */
[----:B------:R-:W-:-:S05]  /*0110*/  IMAD.IADD R6, R4, 0x1, -R7 ;  /* 0x0000000104067824 */ /* 0x000fca00078e0a07 */
[----:B------:R-:W-:-:S07]  /*0120*/  LOP3.LUT R4, R6, 0x3, RZ, 0xc0, !PT ;  /* 0x0000000306047812 */ /* 0x000fce00078ec0ff */
[----:B------:R-:W-:Y:S05]  /*0130*/  @P0 BRA `(.L_x_3) ;  /* 0x0000000400500947 */ /* 0x000fea0003800000 */
[----:B------:R-:W-:Y:S01]  /*0140*/  LOP3.LUT R6, R6, 0xfffffffc, RZ, 0xc0, !PT ;  /* 0xfffffffc06067812 */ /* 0x000fe200078ec0ff */
[----:B------:R-:W-:Y:S01]  /*0150*/  BSSY.RELIABLE B0, `(.L_x_4) ;  /* 0x0000047000007945 */ /* 0x000fe20003800100 */
[----:B------:R-:W-:Y:S02]  /*0160*/  LOP3.LUT R11, RZ, R7, RZ, 0x33, !PT ;  /* 0x00000007ff0b7212 */ /* 0x000fe400078e33ff */
[----:B------:R-:W-:Y:S01]  /*0170*/  MOV R9, 0x1 ;  /* 0x0000000100097802 */ /* 0x000fe20000000f00 */
[----:B------:R-:W-:Y:S02]  /*0180*/  IMAD.MOV R6, RZ, RZ, -R6 ;  /* 0x000000ffff067224 */ /* 0x000fe400078e0a06 */
[----:B------:R-:W-:-:S03]  /*0190*/  IMAD.IADD R8, R11, 0x1, R2 ;  /* 0x000000010b087824 */ /* 0x000fc600078e0202 */
[----:B------:R-:W-:-:S13]  /*01a0*/  ISETP.GE.AND P0, PT, R6, RZ, PT ;  /* 0x000000ff0600720c */ /* 0x000fda0003f06270 */
[----:B------:R-:W-:Y:S05]  /*01b0*/  @P0 BRA `(.L_x_5) ;  /* 0x0000000400000947 */ /* 0x000fea0003800000 */
[----:B------:R-:W-:Y:S01]  /*01c0*/  IADD3 R10, PT, PT, -R6, RZ, RZ ;  /* 0x000000ff060a7210 */ /* 0x000fe20007ffe1ff */
[----:B------:R-:W-:Y:S01]  /*01d0*/  BSSY.RECONVERGENT B3, `(.L_x_6) ;  /* 0x0000025000037945 */ /* 0x000fe20003800200 */
[----:B------:R-:W-:Y:S02]  /*01e0*/  PLOP3.LUT P0, PT, PT, PT, PT, 0x80, 0x8 ;  /* 0x000000000008781c */ /* 0x000fe40003f0f070 */
[----:B------:R-:W-:-:S13]  /*01f0*/  ISETP.GT.AND P1, PT, R10, 0xc, PT ;  /* 0x0000000c0a00780c */ /* 0x000fda0003f24270 */
[----:B------:R-:W-:Y:S05]  /*0200*/  @!P1 BRA `(.L_x_7) ;  /* 0x0000000000849947 */ /* 0x000fea0003800000 */
[----:B------:R-:W-:-:S13]  /*0210*/  PLOP3.LUT P0, PT, PT, PT, PT, 0x8, 0x80 ;  /* 0x000000000080781c */ /* 0x000fda0003f0e170 */
.L_x_8:
[----:B------:R-:W-:Y:S01]  /*0220*/  IMAD R9, R8, R9, R9 ;  /* 0x0000000908097224 */ /* 0x000fe200078e0209 */
[----:B------:R-:W-:Y:S01]  /*0230*/  IADD3 R6, PT, PT, R6, 0x10, RZ ;  /* 0x0000001006067810 */ /* 0x000fe20007ffe0ff */
[C---:B------:R-:W-:Y:S01]  /*0240*/  VIADD R11, R8.reuse, 0xffffffff ;  /* 0xffffffff080b7836 */ /* 0x040fe20000000000 */
[----:B------:R-:W-:Y:S01]  /*0250*/  IADD3 R7, PT, PT, R7, 0x10, RZ ;  /* 0x0000001007077810 */ /* 0x000fe20007ffe0ff */
[----:B------:R-:W-:Y:S01]  /*0260*/  IMAD R10, R9, R8, RZ ;  /* 0x00000008090a7224 */ /* 0x000fe200078e02ff */
[C---:B------:R-:W-:Y:S01]  /*0270*/  IADD3 R9, PT, PT, R8.reuse, -0x2, RZ ;  /* 0xfffffffe08097810 */ /* 0x040fe20007ffe0ff */
[----:B------:R-:W-:Y:S01]  /*0280*/  VIADD R12, R8, 0xfffffffc ;  /* 0xfffffffc080c7836 */ /* 0x000fe20000000000 */
[----:B------:R-:W-:Y:S01]  /*0290*/  ISETP.GE.AND P1, PT, R6, -0xc, PT ;  /* 0xfffffff40600780c */ /* 0x000fe20003f26270 */
[----:B------:R-:W-:Y:S01]  /*02a0*/  IMAD R10, R10, R11, RZ ;  /* 0x0000000b0a0a7224 */ /* 0x000fe200078e02ff */
[----:B------:R-:W-:-:S03]  /*02b0*/  IADD3 R11, PT, PT, R8, -0x5, RZ ;  /* 0xfffffffb080b7810 */ /* 0x000fc60007ffe0ff */
[----:B------:R-:W-:Y:S01]  /*02c0*/  IMAD R9, R9, R10, RZ ;  /* 0x0000000a09097224 */ /* 0x000fe200078e02ff */
[----:B------:R-:W-:-:S03]  /*02d0*/  IADD3 R10, PT, PT, R8, -0x8, RZ ;  /* 0xfffffff8080a7810 */ /* 0x000fc60007ffe0ff */
[----:B------:R-:W-:-:S04]  /*02e0*/  IMAD R9, R9, R12, R9 ;  /* 0x0000000c09097224 */ /* 0x000fc800078e0209 */
[----:B------:R-:W-:Y:S02]  /*02f0*/  IMAD R12, R12, R9, RZ ;  /* 0x000000090c0c7224 */ /* 0x000fe400078e02ff */
[----:B------:R-:W-:Y:S02]  /*0300*/  VIADD R9, R8, 0xfffffffa ;  /* 0xfffffffa08097836 */ /* 0x000fe40000000000 */
[----:B------:R-:W-:Y:S01]  /*0310*/  IMAD R12, R12, R11, RZ ;  /* 0x0000000b0c0c7224 */ /* 0x000fe200078e02ff */
[----:B------:R-:W-:-:S03]  /*0320*/  IADD3 R11, PT, PT, R8, -0x9, RZ ;  /* 0xfffffff7080b7810 */ /* 0x000fc60007ffe0ff */
[----:B------:R-:W-:Y:S01]  /*0330*/  IMAD R9, R9, R12, RZ ;  /* 0x0000000c09097224 */ /* 0x000fe200078e02ff */
[----:B------:R-:W-:-:S03]  /*0340*/  IADD3 R12, PT, PT, R8, -0xc, RZ ;  /* 0xfffffff4080c7810 */ /* 0x000fc60007ffe0ff */
[----:B------:R-:W-:-:S04]  /*0350*/  IMAD R9, R9, R10, R9 ;  /* 0x0000000a09097224 */ /* 0x000fc800078e0209 */
[----:B------:R-:W-:Y:S02]  /*0360*/  IMAD R10, R10, R9, RZ ;  /* 0x000000090a0a7224 */ /* 0x000fe400078e02ff */
[----:B------:R-:W-:Y:S02]  /*0370*/  VIADD R9, R8, 0xfffffff6 ;  /* 0xfffffff608097836 */ /* 0x000fe40000000000 */
[----:B------:R-:W-:Y:S02]  /*0380*/  IMAD R10, R10, R11, RZ ;  /* 0x0000000b0a0a7224 */ /* 0x000fe400078e02ff */
[----:B------:R-:W-:Y:S02]  /*0390*/  VIADD R11, R8, 0xfffffff3 ;  /* 0xfffffff3080b7836 */ /* 0x000fe40000000000 */
[----:B------:R-:W-:-:S04]  /*03a0*/  IMAD R9, R9, R10, RZ ;  /* 0x0000000a09097224 */ /* 0x000fc800078e02ff */
[----:B------:R-:W-:-:S04]  /*03b0*/  IMAD R9, R9, R12, R9 ;  /* 0x0000000c09097224 */ /* 0x000fc800078e0209 */
[----:B------:R-:W-:Y:S01]  /*03c0*/  IMAD R12, R12, R9, RZ ;  /* 0x000000090c0c7224 */ /* 0x000fe200078e02ff */
[C---:B------:R-:W-:Y:S01]  /*03d0*/  IADD3 R9, PT, PT, R8.reuse, -0xe, RZ ;  /* 0xfffffff208097810 */ /* 0x040fe20007ffe0ff */
[----:B------:R-:W-:Y:S02]  /*03e0*/  VIADD R8, R8, 0xfffffff0 ;  /* 0xfffffff008087836 */ /* 0x000fe40000000000 */
[----:B------:R-:W-:-:S04]  /*03f0*/  IMAD R12, R12, R11, RZ ;  /* 0x0000000b0c0c7224 */ /* 0x000fc800078e02ff */
[----:B------:R-:W-:Y:S01]  /*0400*/  IMAD R9, R9, R12, RZ ;  /* 0x0000000c09097224 */ /* 0x000fe200078e02ff */
[----:B------:R-:W-:Y:S06]  /*0410*/  @!P1 BRA `(.L_x_8) ;  /* 0xfffffffc00809947 */ /* 0x000fec000383ffff */
.L_x_7:
[----:B------:R-:W-:Y:S05]  /*0420*/  BSYNC.RECONVERGENT B3 ;  /* 0x0000000000037941 */ /* 0x000fea0003800200 */
.L_x_6:
[----:B------:R-:W-:Y:S01]  /*0430*/  IADD3 R10, PT, PT, -R6, RZ, RZ ;  /* 0x000000ff060a7210 */ /* 0x000fe20007ffe1ff */
[----:B------:R-:W-:Y:S03]  /*0440*/  BSSY.RECONVERGENT B3, `(.L_x_9) ;  /* 0x0000014000037945 */ /* 0x000fe60003800200 */
[----:B------:R-:W-:-:S13]  /*0450*/  ISETP.GT.AND P1, PT, R10, 0x4, PT ;  /* 0x000000040a00780c */ /* 0x000fda0003f24270 */
[----:B------:R-:W-:Y:S05]  /*0460*/  @!P1 BRA `(.L_x_10) ;  /* 0x0000000000449947 */ /* 0x000fea0003800000 */
[----:B------:R-:W-:Y:S01]  /*0470*/  IMAD R9, R9, R8, R9 ;  /* 0x0000000809097224 */ /* 0x000fe200078e0209 */
[C---:B------:R-:W-:Y:S02]  /*0480*/  IADD3 R11, PT, PT, R8.reuse, -0x1, RZ ;  /* 0xffffffff080b7810 */ /* 0x040fe40007ffe0ff */
[C---:B------:R-:W-:Y:S01]  /*0490*/  IADD3 R12, PT, PT, R8.reuse, -0x4, RZ ;  /* 0xfffffffc080c7810 */ /* 0x040fe20007ffe0ff */
[C---:B------:R-:W-:Y:S01]  /*04a0*/  IMAD R10, R8.reuse, R9, RZ ;  /* 0x00000009080a7224 */ /* 0x040fe200078e02ff */
[----:B------:R-:W-:Y:S01]  /*04b0*/  PLOP3.LUT P0, PT, PT, PT, PT, 0x8, 0x80 ;  /* 0x000000000080781c */ /* 0x000fe20003f0e170 */
[----:B------:R-:W-:Y:S01]  /*04c0*/  VIADD R9, R8, 0xfffffffe ;  /* 0xfffffffe08097836 */ /* 0x000fe20000000000 */
[----:B------:R-:W-:Y:S01]  /*04d0*/  IADD3 R7, PT, PT, R7, 0x8, RZ ;  /* 0x0000000807077810 */ /* 0x000fe20007ffe0ff */
[----:B------:R-:W-:Y:S01]  /*04e0*/  IMAD R10, R10, R11, RZ ;  /* 0x0000000b0a0a7224 */ /* 0x000fe200078e02ff */
[----:B------:R-:W-:Y:S02]  /*04f0*/  IADD3 R11, PT, PT, R8, -0x5, RZ ;  /* 0xfffffffb080b7810 */ /* 0x000fe40007ffe0ff */
[----:B------:R-:W-:Y:S01]  /*0500*/  IADD3 R6, PT, PT, R6, 0x8, RZ ;  /* 0x0000000806067810 */ /* 0x000fe20007ffe0ff */
[----:B------:R-:W-:-:S04]  /*0510*/  IMAD R9, R9, R10, RZ ;  /* 0x0000000a09097224 */ /* 0x000fc800078e02ff */
[----:B------:R-:W-:-:S04]  /*0520*/  IMAD R9, R9, R12, R9 ;  /* 0x0000000c09097224 */ /* 0x000fc800078e0209 */
[----:B------:R-:W-:Y:S02]  /*0530*/  IMAD R12, R12, R9, RZ ;  /* 0x000000090c0c7224 */ /* 0x000fe400078e02ff */
[----:B------:R-:W-:Y:S02]  /*0540*/  VIADD R9, R8, 0xfffffffa ;  /* 0xfffffffa08097836 */ /* 0x000fe40000000000 */
[----:B------:R-:W-:Y:S02]  /*0550*/  IMAD R12, R12, R11, RZ ;  /* 0x0000000b0c0c7224 */ /* 0x000fe400078e02ff */
[----:B------:R-:W-:Y:S02]  /*0560*/  VIADD R8, R8, 0xfffffff8 ;  /* 0xfffffff808087836 */ /* 0x000fe40000000000 */
[----:B------:R-:W-:-:S07]  /*0570*/  IMAD R9, R9, R12, RZ ;  /* 0x0000000c09097224 */ /* 0x000fce00078e02ff */
.L_x_10:
[----:B------:R-:W-:Y:S05]  /*0580*/  BSYNC.RECONVERGENT B3 ;  /* 0x0000000000037941 */ /* 0x000fea0003800200 */
.L_x_9:
[----:B------:R-:W-:-:S13]  /*0590*/  ISETP.NE.OR P0, PT, R6, RZ, P0 ;  /* 0x000000ff0600720c */ /* 0x000fda0000705670 */
[----:B------:R-:W-:Y:S05]  /*05a0*/  @!P0 BREAK.RELIABLE B0 ;  /* 0x0000000000008942 */ /* 0x000fea0003800100 */
[----:B------:R-:W-:Y:S05]  /*05b0*/  @!P0 BRA `(.L_x_3) ;  /* 0x0000000000308947 */ /* 0x000fea0003800000 */
.L_x_5:
[----:B------:R-:W-:Y:S05]  /*05c0*/  BSYNC.RELIABLE B0 ;  /* 0x0000000000007941 */ /* 0x000fea0003800100 */
.L_x_4:
[----:B------:R-:W-:Y:S01]  /*05d0*/  IADD3 R6, PT, PT, R6, 0x4, RZ ;  /* 0x0000000406067810 */ /* 0x000fe20007ffe0ff */
[C---:B------:R-:W-:Y:S01]  /*05e0*/  IMAD R9, R8.reuse, R9, R9 ;  /* 0x0000000908097224 */ /* 0x040fe200078e0209 */
[----:B------:R-:W-:Y:S02]  /*05f0*/  IADD3 R11, PT, PT, R8, -0x1, RZ ;  /* 0xffffffff080b7810 */ /* 0x000fe40007ffe0ff */
[----:B------:R-:W-:Y:S01]  /*0600*/  ISETP.NE.AND P0, PT, R6, RZ, PT ;  /* 0x000000ff0600720c */ /* 0x000fe20003f05270 */
[----:B------:R-:W-:Y:S01]  /*0610*/  IMAD R10, R9, R8, RZ ;  /* 0x00000008090a7224 */ /* 0x000fe200078e02ff */
[----:B------:R-:W-:Y:S01]  /*0620*/  IADD3 R7, PT, PT, R7, 0x4, RZ ;  /* 0x0000000407077810 */ /* 0x000fe20007ffe0ff */
[C---:B------:R-:W-:Y:S01]  /*0630*/  VIADD R9, R8.reuse, 0xfffffffe ;  /* 0xfffffffe08097836 */ /* 0x040fe20000000000 */
[----:B------:R-:W-:Y:S01]  /*0640*/  IADD3 R8, PT, PT, R8, -0x4, RZ ;  /* 0xfffffffc08087810 */ /* 0x000fe20007ffe0ff */
[----:B------:R-:W-:-:S04]  /*0650*/  IMAD R10, R10, R11, RZ ;  /* 0x0000000b0a0a7224 */ /* 0x000fc800078e02ff */
[----:B------:R-:W-:-:S04]  /*0660*/  IMAD R9, R9, R10, RZ ;  /* 0x0000000a09097224 */ /* 0x000fc800078e02ff */
[----:B------:R-:W-:Y:S05]  /*0670*/  @P0 BRA `(.L_x_4) ;  /* 0xfffffffc00d40947 */ /* 0x000fea000383ffff */
.L_x_3:
[----:B------:R-:W-:Y:S05]  /*0680*/  BSYNC.RECONVERGENT B1 ;  /* 0x0000000000017941 */ /* 0x000fea0003800200 */
.L_x_2:
[----:B------:R-:W-:-:S13]  /*0690*/  ISETP.NE.AND P0, PT, R4, RZ, PT ;  /* 0x000000ff0400720c */ /* 0x000fda0003f05270 */
[----:B------:R-:W-:Y:S05]  /*06a0*/  @!P0 BRA `(.L_x_1) ;  /* 0x00000000001c8947 */ /* 0x000fea0003800000 */
[----:B------:R-:W-:Y:S01]  /*06b0*/  IMAD.IADD R2, R2, 0x1, -R7 ;  /* 0x0000000102027824 */ /* 0x000fe200078e0a07 */
[----:B------:R-:W-:-:S07]  /*06c0*/  IADD3 R4, PT, PT, -R4, RZ, RZ ;  /* 0x000000ff04047210 */ /* 0x000fce0007ffe1ff */
.L_x_11:
[----:B------:R-:W-:Y:S01]  /*06d0*/  IADD3 R4, PT, PT, R4, 0x1, RZ ;  /* 0x0000000104047810 */ /* 0x000fe20007ffe0ff */
[C---:B------:R-:W-:Y:S02]  /*06e0*/  IMAD R9, R2.reuse, R9, RZ ;  /* 0x0000000902097224 */ /* 0x040fe400078e02ff */
[----:B------:R-:W-:Y:S01]  /*06f0*/  VIADD R2, R2, 0xffffffff ;  /* 0xffffffff02027836 */ /* 0x000fe20000000000 */
[----:B------:R-:W-:-:S13]  /*0700*/  ISETP.NE.AND P0, PT, R4, RZ, PT ;  /* 0x000000ff0400720c */ /* 0x000fda0003f05270 */
[----:B------:R-:W-:Y:S05]  /*0710*/  @P0 BRA `(.L_x_11) ;  /* 0xfffffffc00ec0947 */ /* 0x000fea000383ffff */
.L_x_1:
[----:B------:R-:W-:Y:S05]  /*0720*/  BSYNC.RECONVERGENT B2 ;  /* 0x0000000000027941 */ /* 0x000fea0003800200 */
.L_x_0:
[----:B------:R-:W-:Y:S05]  /*0730*/  WARPSYNC.ALL ;  /* 0x0000000000007948 */ /* 0x000fea0003800000 */
[----:B------:R-:W0:Y:S01]  /*0740*/  S2UR UR5, SR_CgaCtaId ;  /* 0x00000000000579c3 */ /* 0x000e220000008800 */
[----:B------:R-:W-:Y:S01]  /*0750*/  UMOV UR4, 0x400 ;  /* 0x0000040000047882 */ /* 0x000fe20000000000 */
[----:B------:R-:W-:Y:S01]  /*0760*/  ISETP.GE.U32.AND P0, PT, R3, 0x2, PT ;  /* 0x000000020300780c */ /* 0x000fe20003f06070 */
[----:B------:R-:W1:Y:S01]  /*0770*/  LDCU.64 UR6, c[0x0][0x358] ;  /* 0x00006b00ff0677ac */ /* 0x000e620008000a00 */
[----:B0-----:R-:W-:-:S06]  /*0780*/  ULEA UR4, UR5, UR4, 0x18 ;  /* 0x0000000405047291 */ /* 0x001fcc000f8ec0ff */
[----:B------:R-:W-:-:S05]  /*0790*/  LEA R2, R5, UR4, 0x2 ;  /* 0x0000000405027c11 */ /* 0x000fca000f8e10ff */
[----:B------:R0:W-:Y:S01]  /*07a0*/  STS [R2], R9 ;  /* 0x0000000902007388 */ /* 0x0001e20000000800 */
[----:B------:R-:W-:Y:S06]  /*07b0*/  BAR.SYNC.DEFER_BLOCKING 0x0 ;  /* 0x0000000000007b1d */ /* 0x000fec0000010000 */
[----:B-1----:R-:W-:Y:S05]  /*07c0*/  @!P0 BRA `(.L_x_12) ;  /* 0x00000000002c8947 */ /* 0x002fea0003800000 */
.L_x_13:
[----:B------:R-:W-:-:S04]  /*07d0*/  SHF.R.U32.HI R6, RZ, 0x1, R3 ;  /* 0x00000001ff067819 */ /* 0x000fc80000011603 */
[----:B------:R-:W-:-:S13]  /*07e0*/  ISETP.GE.U32.AND P0, PT, R5, R6, PT ;  /* 0x000000060500720c */ /* 0x000fda0003f06070 */
[----:B------:R-:W-:Y:S01]  /*07f0*/  @!P0 LEA R4, R6, R2, 0x2 ;  /* 0x0000000206048211 */ /* 0x000fe200078e10ff */
[----:B------:R-:W-:Y:S05]  /*0800*/  @!P0 LDS R7, [R2] ;  /* 0x0000000002078984 */ /* 0x000fea0000000800 */
[----:B------:R-:W1:Y:S02]  /*0810*/  @!P0 LDS R4, [R4] ;  /* 0x0000000004048984 */ /* 0x000e640000000800 */
[----:B-1----:R-:W-:-:S05]  /*0820*/  @!P0 IMAD R7, R4, R7, RZ ;  /* 0x0000000704078224 */ /* 0x002fca00078e02ff */
[----:B------:R1:W-:Y:S01]  /*0830*/  @!P0 STS [R2], R7 ;  /* 0x0000000702008388 */ /* 0x0003e20000000800 */
[----:B------:R-:W-:Y:S01]  /*0840*/  BAR.SYNC.DEFER_BLOCKING 0x0 ;  /* 0x0000000000007b1d */ /* 0x000fe20000010000 */
[----:B------:R-:W-:Y:S02]  /*0850*/  ISETP.GT.U32.AND P0, PT, R3, 0x3, PT ;  /* 0x000000030300780c */ /* 0x000fe40003f04070 */
[----:B------:R-:W-:-:S11]  /*0860*/  MOV R3, R6 ;  /* 0x0000000600037202 */ /* 0x000fd60000000f00 */
[----:B-1----:R-:W-:Y:S05]  /*0870*/  @P0 BRA `(.L_x_13) ;  /* 0xfffffffc00d40947 */ /* 0x002fea000383ffff */
.L_x_12:
[----:B------:R-:W1:Y:S01]  /*0880*/  S2UR UR5, SR_CgaCtaId ;  /* 0x00000000000579c3 */ /* 0x000e620000008800 */
[----:B------:R-:W-:-:S07]  /*0890*/  UMOV UR4, 0x400 ;  /* 0x0000040000047882 */ /* 0x000fce0000000000 */
[----:B0-----:R-:W0:Y:S01]  /*08a0*/  LDC.64 R2, c[0x0][0x390] ;  /* 0x0000e400ff027b82 */ /* 0x001e220000000a00 */
[----:B-1----:R-:W-:Y:S01]  /*08b0*/  ULEA UR4, UR5, UR4, 0x18 ;  /* 0x0000000405047291 */ /* 0x002fe2000f8ec0ff */
[----:B0-----:R-:W-:-:S08]  /*08c0*/  IMAD.WIDE.U32 R2, R0, 0x4, R2 ;  /* 0x0000000400027825 */ /* 0x001fd000078e0002 */
[----:B------:R-:W0:Y:S02]  /*08d0*/  LDS R4, [UR4] ;  /* 0x00000004ff047984 */ /* 0x000e240008000800 */
[----:B0-----:R-:W-:-:S05]  /*08e0*/  I2FP.F32.S32 R5, R4 ;  /* 0x0000000400057245 */ /* 0x001fca0000201400 */
[----:B------:R-:W-:Y:S01]  /*08f0*/  STG.E desc[UR6][R2.64], R5 ;  /* 0x0000000502007986 */ /* 0x000fe2000c101906 */
[----:B------:R-:W-:Y:S05]  /*0900*/  EXIT ;  /* 0x000000000000794d */ /* 0x000fea0003800000 */
.L_x_14:
[----:B------:R-:W-:-:S00]  /*0910*/  BRA `(.L_x_14) ;  /* 0xfffffffc00fc7947 */ /* 0x000fc0000383ffff */
[----:B------:R-:W-:-:S00]  /*0920*/  NOP ;  /* 0x0000000000007918 */ /* 0x000fc00000000000 */
        /* <DEDUP_REMOVED lines=13> */
.L_x_15:


//--------------------- .nv.shared._Z17multiplyUsingGPUsPiS_Pfii --------------------------
	.section	.nv.shared._Z17multiplyUsingGPUsPiS_Pfii,"aw",@nobits
	.sectionflags	@""
	.align	4
.nv.shared._Z17multiplyUsingGPUsPiS_Pfii:
	.zero		5120


//--------------------- .nv.shared.reserved.0     --------------------------
	.section	.nv.shared.reserved.0,"aw",@nobits
	.weak		__nv_reservedSMEM_offset_0_alias
	.size		__nv_reservedSMEM_offset_0_alias, 0, 64
	.other		__nv_reservedSMEM_offset_0_alias,@"STO_CUDA_RESERVED_SHARED STV_DEFAULT"
__nv_reservedSMEM_offset_0_alias:
	.zero		0
	.zero		64


//--------------------- .nv.constant0._Z17multiplyUsingGPUsPiS_Pfii --------------------------
	.section	.nv.constant0._Z17multiplyUsingGPUsPiS_Pfii,"a",@progbits
	.sectionflags	@""
	.align	4
.nv.constant0._Z17multiplyUsingGPUsPiS_Pfii:
	.zero		928


//--------------------- SYMBOLS --------------------------

	.type		.nv.reservedSmem.offset0,@object
	.size		.nv.reservedSmem.offset0,0x4
	.type		.nv.reservedSmem.cap,@object
	.size		.nv.reservedSmem.cap,0x4
